//
// Generated by NVIDIA NVVM Compiler
//
// Compiler Build ID: CL-36424714
// Cuda compilation tools, release 13.0, V13.0.88
// Based on NVVM 20.0.0
//

.version 9.0
.target sm_100
.address_size 64

	// .globl	fftshift3D_partial

.visible .entry fftshift3D_partial(
	.param .u64 .ptr .align 1 fftshift3D_partial_param_0,
	.param .u64 .ptr .align 1 fftshift3D_partial_param_1,
	.param .u32 fftshift3D_partial_param_2,
	.param .u32 fftshift3D_partial_param_3,
	.param .u32 fftshift3D_partial_param_4
)
{
	.reg .pred 	%p<6>;
	.reg .b32 	%r<30>;
	.reg .b32 	%f<3>;
	.reg .b64 	%rd<9>;

	ld.param.u64 	%rd1, [fftshift3D_partial_param_0];
	ld.param.u64 	%rd2, [fftshift3D_partial_param_1];
	ld.param.u32 	%r4, [fftshift3D_partial_param_2];
	ld.param.u32 	%r7, [fftshift3D_partial_param_3];
	ld.param.u32 	%r6, [fftshift3D_partial_param_4];
	mov.u32 	%r8, %ctaid.x;
	mov.u32 	%r9, %ntid.x;
	mov.u32 	%r10, %tid.x;
	mad.lo.s32 	%r1, %r8, %r9, %r10;
	mov.u32 	%r11, %ctaid.y;
	mov.u32 	%r12, %ntid.y;
	mov.u32 	%r13, %tid.y;
	mad.lo.s32 	%r14, %r11, %r12, %r13;
	mov.u32 	%r15, %ctaid.z;
	mov.u32 	%r16, %ntid.z;
	mov.u32 	%r17, %tid.z;
	mad.lo.s32 	%r3, %r15, %r16, %r17;
	setp.ge.s32 	%p1, %r1, %r4;
	setp.ge.s32 	%p2, %r14, %r7;
	or.pred  	%p3, %p1, %p2;
	setp.ge.s32 	%p4, %r3, %r6;
	or.pred  	%p5, %p3, %p4;
	@%p5 bra 	$L__BB0_2;
	cvta.to.global.u64 	%rd3, %rd2;
	cvta.to.global.u64 	%rd4, %rd1;
	shr.u32 	%r18, %r7, 1;
	add.s32 	%r19, %r18, %r14;
	rem.u32 	%r20, %r19, %r7;
	shr.u32 	%r21, %r6, 1;
	add.s32 	%r22, %r21, %r3;
	rem.u32 	%r23, %r22, %r6;
	mad.lo.s32 	%r24, %r7, %r3, %r14;
	mad.lo.s32 	%r25, %r24, %r4, %r1;
	shl.b32 	%r26, %r25, 1;
	mad.lo.s32 	%r27, %r23, %r7, %r20;
	mad.lo.s32 	%r28, %r27, %r4, %r1;
	shl.b32 	%r29, %r28, 1;
	mul.wide.s32 	%rd5, %r26, 4;
	add.s64 	%rd6, %rd3, %rd5;
	ld.global.nc.f32 	%f1, [%rd6];
	mul.wide.s32 	%rd7, %r29, 4;
	add.s64 	%rd8, %rd4, %rd7;
	st.global.f32 	[%rd8], %f1;
	ld.global.nc.f32 	%f2, [%rd6+4];
	st.global.f32 	[%rd8+4], %f2;
$L__BB0_2:
	ret;

}


// ===== COMPILED SASS (sm_100) =====

	.target	sm_100

	.elftype	@"ET_EXEC"


//--------------------- .note.nv.tkinfo           --------------------------
	.section	.note.nv.tkinfo,"",@"SHT_NOTE"
	.sectionflags	@"SHF_NOTE_NV_TKINFO"
	.tkinfo
        /*0018*/ 	.word	0x00000002
        /*0030*/ 	.string	""
        /*0030*/ 	.string	"ptxas"
        /*0030*/ 	.string	"Cuda compilation tools, release 13.0, V13.0.88"
        /*0030*/ 	.string	"Build cuda_13.0.r13.0/compiler.36424714_0"
        /*0030*/ 	.string	"-arch sm_100 -m 64 "



//--------------------- .note.nv.cuinfo           --------------------------
	.section	.note.nv.cuinfo,"",@"SHT_NOTE"
	.sectionflags	@"SHF_NOTE_NV_CUINFO"
        /*0018*/ 	.short	0x0002
        /*001a*/ 	.short	0x0064
        /*001c*/ 	.short	0x0082
	.zero		2


//--------------------- .nv.info                  --------------------------
	.section	.nv.info,"",@"SHT_CUDA_INFO"
	.align	4


	//----- nvinfo : EIATTR_REGCOUNT
	.align		4
        /*0000*/ 	.byte	0x04, 0x2f
        /*0002*/ 	.short	(.L_1 - .L_0)
	.align		4
.L_0:
        /*0004*/ 	.word	index@(fftshift3D_partial)
        /*0008*/ 	.word	0x00000014


	//----- nvinfo : EIATTR_FRAME_SIZE
	.align		4
.L_1:
        /*000c*/ 	.byte	0x04, 0x11
        /*000e*/ 	.short	(.L_3 - .L_2)
	.align		4
.L_2:
        /*0010*/ 	.word	index@(fftshift3D_partial)
        /*0014*/ 	.word	0x00000000


	//----- nvinfo : EIATTR_MIN_STACK_SIZE
	.align		4
.L_3:
        /*0018*/ 	.byte	0x04, 0x12
        /*001a*/ 	.short	(.L_5 - .L_4)
	.align		4
.L_4:
        /*001c*/ 	.word	index@(fftshift3D_partial)
        /*0020*/ 	.word	0x00000000
.L_5:


//--------------------- .nv.compat                --------------------------
	.section	.nv.compat,"",@"SHT_CUDA_COMPAT_INFO"
	.align	4
        /*0000*/ 	.byte	0x02, 0x09, 0x00, 0x00, 0x02, 0x02, 0x01, 0x00, 0x02, 0x05, 0x05, 0x00, 0x03, 0x07, 0x01, 0x01
        /*0010*/ 	.byte	0x02, 0x03, 0x00, 0x00, 0x02, 0x06, 0x01, 0x00, 0x04, 0x0b, 0x08, 0x00, 0x09, 0x00, 0x00, 0x00
        /*0020*/ 	.byte	0x00, 0x00, 0x00, 0x00


//--------------------- .nv.info.fftshift3D_partial --------------------------
	.section	.nv.info.fftshift3D_partial,"",@"SHT_CUDA_INFO"
	.sectionflags	@""
	.align	4


	//----- nvinfo : EIATTR_CUDA_API_VERSION
	.align		4
        /*0000*/ 	.byte	0x04, 0x37
        /*0002*/ 	.short	(.L_7 - .L_6)
.L_6:
        /*0004*/ 	.word	0x00000082


	//----- nvinfo : EIATTR_KPARAM_INFO
	.align		4
.L_7:
        /*0008*/ 	.byte	0x04, 0x17
        /*000a*/ 	.short	(.L_9 - .L_8)
.L_8:
        /*000c*/ 	.word	0x00000000
        /*0010*/ 	.short	0x0004
        /*0012*/ 	.short	0x0018
        /*0014*/ 	.byte	0x00, 0xf0, 0x11, 0x00


	//----- nvinfo : EIATTR_KPARAM_INFO
	.align		4
.L_9:
        /*0018*/ 	.byte	0x04, 0x17
        /*001a*/ 	.short	(.L_11 - .L_10)
.L_10:
        /*001c*/ 	.word	0x00000000
        /*0020*/ 	.short	0x0003
        /*0022*/ 	.short	0x0014
        /*0024*/ 	.byte	0x00, 0xf0, 0x11, 0x00


	//----- nvinfo : EIATTR_KPARAM_INFO
	.align		4
.L_11:
        /*0028*/ 	.byte	0x04, 0x17
        /*002a*/ 	.short	(.L_13 - .L_12)
.L_12:
        /*002c*/ 	.word	0x00000000
        /*0030*/ 	.short	0x0002
        /*0032*/ 	.short	0x0010
        /*0034*/ 	.byte	0x00, 0xf0, 0x11, 0x00


	//----- nvinfo : EIATTR_KPARAM_INFO
	.align		4
.L_13:
        /*0038*/ 	.byte	0x04, 0x17
        /*003a*/ 	.short	(.L_15 - .L_14)
.L_14:
        /*003c*/ 	.word	0x00000000
        /*0040*/ 	.short	0x0001
        /*0042*/ 	.short	0x0008
        /*0044*/ 	.byte	0x00, 0xf5, 0x21, 0x00


	//----- nvinfo : EIATTR_KPARAM_INFO
	.align		4
.L_15:
        /*0048*/ 	.byte	0x04, 0x17
        /*004a*/ 	.short	(.L_17 - .L_16)
.L_16:
        /*004c*/ 	.word	0x00000000
        /*0050*/ 	.short	0x0000
        /*0052*/ 	.short	0x0000
        /*0054*/ 	.byte	0x00, 0xf5, 0x21, 0x00


	//----- nvinfo : EIATTR_SPARSE_MMA_MASK
	.align		4
.L_17:
        /*0058*/ 	.byte	0x03, 0x50
        /*005a*/ 	.short	0x0000


	//----- nvinfo : EIATTR_MAXREG_COUNT
	.align		4
        /*005c*/ 	.byte	0x03, 0x1b
        /*005e*/ 	.short	0x00ff


	//----- nvinfo : EIATTR_MERCURY_ISA_VERSION
	.align		4
        /*0060*/ 	.byte	0x03, 0x5f
        /*0062*/ 	.short	0x0101


	//----- nvinfo : EIATTR_VRC_CTA_INIT_COUNT
	.align		4
        /*0064*/ 	.byte	0x02, 0x4a
	.zero		1
	.zero		1


	//----- nvinfo : EIATTR_EXIT_INSTR_OFFSETS
	.align		4
        /*0068*/ 	.byte	0x04, 0x1c
        /*006a*/ 	.short	(.L_19 - .L_18)


	//   ....[0]....
.L_18:
        /*006c*/ 	.word	0x00000120


	//   ....[1]....
        /*0070*/ 	.word	0x00000460


	//----- nvinfo : EIATTR_CBANK_PARAM_SIZE
	.align		4
.L_19:
        /*0074*/ 	.byte	0x03, 0x19
        /*0076*/ 	.short	0x001c


	//----- nvinfo : EIATTR_PARAM_CBANK
	.align		4
        /*0078*/ 	.byte	0x04, 0x0a
        /*007a*/ 	.short	(.L_21 - .L_20)
	.align		4
.L_20:
        /*007c*/ 	.word	index@(.nv.constant0.fftshift3D_partial)
        /*0080*/ 	.short	0x0380
        /*0082*/ 	.short	0x001c


	//----- nvinfo : EIATTR_SW_WAR
	.align		4
.L_21:
        /*0084*/ 	.byte	0x04, 0x36
        /*0086*/ 	.short	(.L_23 - .L_22)
.L_22:
        /*0088*/ 	.word	0x00000008
.L_23:


//--------------------- .nv.callgraph             --------------------------
	.section	.nv.callgraph,"",@"SHT_CUDA_CALLGRAPH"
	.align	4
	.sectionentsize	8
	.align		4
        /*0000*/ 	.word	0x00000000
	.align		4
        /*0004*/ 	.word	0xffffffff
	.align		4
        /*0008*/ 	.word	0x00000000
	.align		4
        /*000c*/ 	.word	0xfffffffe
	.align		4
        /*0010*/ 	.word	0x00000000
	.align		4
        /*0014*/ 	.word	0xfffffffd
	.align		4
        /*0018*/ 	.word	0x00000000
	.align		4
        /*001c*/ 	.word	0xfffffffc


//--------------------- .text.fftshift3D_partial  --------------------------
	.section	.text.fftshift3D_partial,"ax",@progbits
	.align	128
        .global         fftshift3D_partial
        .type           fftshift3D_partial,@function
        .size           fftshift3D_partial,(.L_x_1 - fftshift3D_partial)
        .other          fftshift3D_partial,@"STO_CUDA_ENTRY STV_DEFAULT"
fftshift3D_partial:
.text.fftshift3D_partial:
[----:B------:R-:W-:Y:S01]  /*0000*/  LDC R1, c[0x0][0x37c] ;  /* 0x0000df00ff017b82 */ /* 0x000fe20000000800 */
[----:B------:R-:W0:Y:S07]  /*0010*/  S2R R7, SR_TID.Y ;  /* 0x0000000000077919 */ /* 0x000e2e0000002200 */
[----:B------:R-:W1:Y:S01]  /*0020*/  LDC R5, c[0x0][0x360] ;  /* 0x0000d800ff057b82 */ /* 0x000e620000000800 */
[----:B------:R-:W1:Y:S01]  /*0030*/  S2R R0, SR_TID.X ;  /* 0x0000000000007919 */ /* 0x000e620000002100 */
[----:B------:R-:W2:Y:S06]  /*0040*/  S2R R9, SR_TID.Z ;  /* 0x0000000000097919 */ /* 0x000eac0000002300 */
[----:B------:R-:W0:Y:S08]  /*0050*/  S2UR UR5, SR_CTAID.Y ;  /* 0x00000000000579c3 */ /* 0x000e300000002600 */
[----:B------:R-:W0:Y:S08]  /*0060*/  LDC R8, c[0x0][0x364] ;  /* 0x0000d900ff087b82 */ /* 0x000e300000000800 */
[----:B------:R-:W1:Y:S08]  /*0070*/  S2UR UR4, SR_CTAID.X ;  /* 0x00000000000479c3 */ /* 0x000e700000002500 */
[----:B------:R-:W3:Y:S08]  /*0080*/  LDC.64 R2, c[0x0][0x390] ;  /* 0x0000e400ff027b82 */ /* 0x000ef00000000a00 */
[----:B------:R-:W2:Y:S01]  /*0090*/  S2UR UR6, SR_CTAID.Z ;  /* 0x00000000000679c3 */ /* 0x000ea20000002700 */
[----:B0-----:R-:W-:-:S07]  /*00a0*/  IMAD R8, R8, UR5, R7 ;  /* 0x0000000508087c24 */ /* 0x001fce000f8e0207 */
[----:B------:R-:W2:Y:S01]  /*00b0*/  LDC R6, c[0x0][0x368] ;  /* 0x0000da00ff067b82 */ /* 0x000ea20000000800 */
[----:B-1----:R-:W-:-:S07]  /*00c0*/  IMAD R5, R5, UR4, R0 ;  /* 0x0000000405057c24 */ /* 0x002fce000f8e0200 */
[----:B------:R-:W0:Y:S01]  /*00d0*/  LDC R4, c[0x0][0x398] ;  /* 0x0000e600ff047b82 */ /* 0x000e220000000800 */
[----:B---3--:R-:W-:-:S04]  /*00e0*/  ISETP.GE.AND P0, PT, R8, R3, PT ;  /* 0x000000030800720c */ /* 0x008fc80003f06270 */
[----:B------:R-:W-:Y:S01]  /*00f0*/  ISETP.GE.OR P0, PT, R5, R2, P0 ;  /* 0x000000020500720c */ /* 0x000fe20000706670 */
[----:B--2---:R-:W-:-:S05]  /*0100*/  IMAD R7, R6, UR6, R9 ;  /* 0x0000000606077c24 */ /* 0x004fca000f8e0209 */
[----:B0-----:R-:W-:-:S13]  /*0110*/  ISETP.GE.OR P0, PT, R7, R4, P0 ;  /* 0x000000040700720c */ /* 0x001fda0000706670 */
[----:B------:R-:W-:Y:S05]  /*0120*/  @P0 EXIT ;  /* 0x000000000000094d */ /* 0x000fea0003800000 */
[----:B------:R-:W0:Y:S01]  /*0130*/  LDC.64 R14, c[0x0][0x388] ;  /* 0x0000e200ff0e7b82 */ /* 0x000e220000000a00 */
[----:B------:R-:W-:Y:S01]  /*0140*/  IMAD R0, R7, R3, R8 ;  /* 0x0000000307007224 */ /* 0x000fe200078e0208 */
[----:B------:R-:W1:Y:S03]  /*0150*/  LDCU.64 UR4, c[0x0][0x358] ;  /* 0x00006b00ff0477ac */ /* 0x000e660008000a00 */
[----:B------:R-:W-:-:S05]  /*0160*/  IMAD R0, R0, R2, R5 ;  /* 0x0000000200007224 */ /* 0x000fca00078e0205 */
[----:B------:R-:W-:-:S05]  /*0170*/  SHF.L.U32 R9, R0, 0x1, RZ ;  /* 0x0000000100097819 */ /* 0x000fca00000006ff */
[----:B0-----:R-:W-:-:S05]  /*0180*/  IMAD.WIDE R14, R9, 0x4, R14 ;  /* 0x00000004090e7825 */ /* 0x001fca00078e020e */
[----:B-1----:R-:W2:Y:S04]  /*0190*/  LDG.E.CONSTANT R0, desc[UR4][R14.64] ;  /* 0x000000040e007981 */ /* 0x002ea8000c1e9900 */
[----:B------:R0:W3:Y:S01]  /*01a0*/  LDG.E.CONSTANT R6, desc[UR4][R14.64+0x4] ;  /* 0x000004040e067981 */ /* 0x0000e2000c1e9900 */
[----:B------:R-:W1:Y:S01]  /*01b0*/  I2F.U32.RP R16, R4 ;  /* 0x0000000400107306 */ /* 0x000e620000209000 */
[C---:B------:R-:W-:Y:S02]  /*01c0*/  LEA.HI R7, R4.reuse, R7, RZ, 0x1f ;  /* 0x0000000704077211 */ /* 0x040fe400078ff8ff */
[----:B------:R-:W-:Y:S02]  /*01d0*/  LEA.HI R8, R3, R8, RZ, 0x1f ;  /* 0x0000000803087211 */ /* 0x000fe400078ff8ff */
[----:B------:R-:W-:-:S03]  /*01e0*/  ISETP.NE.U32.AND P3, PT, R4, RZ, PT ;  /* 0x000000ff0400720c */ /* 0x000fc60003f65070 */
[----:B------:R-:W4:Y:S08]  /*01f0*/  I2F.U32.RP R9, R3 ;  /* 0x0000000300097306 */ /* 0x000f300000209000 */
[----:B-1----:R-:W1:Y:S08]  /*0200*/  MUFU.RCP R16, R16 ;  /* 0x0000001000107308 */ /* 0x002e700000001000 */
[----:B----4-:R-:W4:Y:S01]  /*0210*/  MUFU.RCP R9, R9 ;  /* 0x0000000900097308 */ /* 0x010f220000001000 */
[----:B-1----:R-:W-:-:S07]  /*0220*/  VIADD R10, R16, 0xffffffe ;  /* 0x0ffffffe100a7836 */ /* 0x002fce0000000000 */
[----:B------:R1:W5:Y:S01]  /*0230*/  F2I.FTZ.U32.TRUNC.NTZ R11, R10 ;  /* 0x0000000a000b7305 */ /* 0x000362000021f000 */
[----:B----4-:R-:W-:-:S07]  /*0240*/  IADD3 R12, PT, PT, R9, 0xffffffe, RZ ;  /* 0x0ffffffe090c7810 */ /* 0x010fce0007ffe0ff */
[----:B------:R4:W0:Y:S01]  /*0250*/  F2I.FTZ.U32.TRUNC.NTZ R13, R12 ;  /* 0x0000000c000d7305 */ /* 0x000822000021f000 */
[----:B-1----:R-:W-:Y:S02]  /*0260*/  IMAD.MOV.U32 R10, RZ, RZ, RZ ;  /* 0x000000ffff0a7224 */ /* 0x002fe400078e00ff */
[----:B-----5:R-:W-:Y:S02]  /*0270*/  IMAD.MOV R17, RZ, RZ, -R11 ;  /* 0x000000ffff117224 */ /* 0x020fe400078e0a0b */
[----:B----4-:R-:W-:Y:S02]  /*0280*/  HFMA2 R12, -RZ, RZ, 0, 0 ;  /* 0x00000000ff0c7431 */ /* 0x010fe400000001ff */
[----:B------:R-:W-:Y:S01]  /*0290*/  IMAD R17, R17, R4, RZ ;  /* 0x0000000411117224 */ /* 0x000fe200078e02ff */
[----:B0-----:R-:W-:-:S05]  /*02a0*/  IADD3 R14, PT, PT, RZ, -R13, RZ ;  /* 0x8000000dff0e7210 */ /* 0x001fca0007ffe0ff */
[----:B------:R-:W-:Y:S02]  /*02b0*/  IMAD R15, R14, R3, RZ ;  /* 0x000000030e0f7224 */ /* 0x000fe400078e02ff */
[----:B------:R-:W-:-:S04]  /*02c0*/  IMAD.HI.U32 R14, R11, R17, R10 ;  /* 0x000000110b0e7227 */ /* 0x000fc800078e000a */
[----:B------:R-:W-:-:S04]  /*02d0*/  IMAD.HI.U32 R13, R13, R15, R12 ;  /* 0x0000000f0d0d7227 */ /* 0x000fc800078e000c */
[----:B------:R-:W-:-:S04]  /*02e0*/  IMAD.HI.U32 R14, R14, R7, RZ ;  /* 0x000000070e0e7227 */ /* 0x000fc800078e00ff */
[----:B------:R-:W-:Y:S01]  /*02f0*/  IMAD.HI.U32 R13, R13, R8, RZ ;  /* 0x000000080d0d7227 */ /* 0x000fe200078e00ff */
[----:B------:R-:W-:-:S03]  /*0300*/  IADD3 R14, PT, PT, -R14, RZ, RZ ;  /* 0x000000ff0e0e7210 */ /* 0x000fc60007ffe1ff */
[----:B------:R-:W-:Y:S02]  /*0310*/  IMAD.MOV R13, RZ, RZ, -R13 ;  /* 0x000000ffff0d7224 */ /* 0x000fe400078e0a0d */
[----:B------:R-:W-:Y:S02]  /*0320*/  IMAD R7, R4, R14, R7 ;  /* 0x0000000e04077224 */ /* 0x000fe400078e0207 */
[----:B------:R-:W-:Y:S02]  /*0330*/  IMAD R10, R3, R13, R8 ;  /* 0x0000000d030a7224 */ /* 0x000fe400078e0208 */
[----:B------:R-:W0:Y:S01]  /*0340*/  LDC.64 R8, c[0x0][0x380] ;  /* 0x0000e000ff087b82 */ /* 0x000e220000000a00 */
[----:B------:R-:W-:Y:S02]  /*0350*/  ISETP.GE.U32.AND P1, PT, R7, R4, PT ;  /* 0x000000040700720c */ /* 0x000fe40003f26070 */
[----:B------:R-:W-:-:S11]  /*0360*/  ISETP.GE.U32.AND P0, PT, R10, R3, PT ;  /* 0x000000030a00720c */ /* 0x000fd60003f06070 */
[-C--:B------:R-:W-:Y:S02]  /*0370*/  @P1 IADD3 R7, PT, PT, R7, -R4.reuse, RZ ;  /* 0x8000000407071210 */ /* 0x080fe40007ffe0ff */
[-C--:B------:R-:W-:Y:S02]  /*0380*/  @P0 IADD3 R10, PT, PT, R10, -R3.reuse, RZ ;  /* 0x800000030a0a0210 */ /* 0x080fe40007ffe0ff */
[----:B------:R-:W-:Y:S02]  /*0390*/  ISETP.GE.U32.AND P2, PT, R7, R4, PT ;  /* 0x000000040700720c */ /* 0x000fe40003f46070 */
[----:B------:R-:W-:Y:S02]  /*03a0*/  ISETP.GE.U32.AND P0, PT, R10, R3, PT ;  /* 0x000000030a00720c */ /* 0x000fe40003f06070 */
[----:B------:R-:W-:-:S09]  /*03b0*/  ISETP.NE.U32.AND P1, PT, R3, RZ, PT ;  /* 0x000000ff0300720c */ /* 0x000fd20003f25070 */
[----:B------:R-:W-:Y:S01]  /*03c0*/  @P2 IMAD.IADD R7, R7, 0x1, -R4 ;  /* 0x0000000107072824 */ /* 0x000fe200078e0a04 */
[----:B------:R-:W-:Y:S02]  /*03d0*/  @!P3 LOP3.LUT R7, RZ, R4, RZ, 0x33, !PT ;  /* 0x00000004ff07b212 */ /* 0x000fe400078e33ff */
[-C--:B------:R-:W-:Y:S02]  /*03e0*/  @P0 IADD3 R10, PT, PT, R10, -R3.reuse, RZ ;  /* 0x800000030a0a0210 */ /* 0x080fe40007ffe0ff */
[----:B------:R-:W-:-:S05]  /*03f0*/  @!P1 LOP3.LUT R10, RZ, R3, RZ, 0x33, !PT ;  /* 0x00000003ff0a9212 */ /* 0x000fca00078e33ff */
[----:B------:R-:W-:-:S04]  /*0400*/  IMAD R3, R7, R3, R10 ;  /* 0x0000000307037224 */ /* 0x000fc800078e020a */
[----:B------:R-:W-:-:S05]  /*0410*/  IMAD R3, R3, R2, R5 ;  /* 0x0000000203037224 */ /* 0x000fca00078e0205 */
[----:B------:R-:W-:-:S05]  /*0420*/  SHF.L.U32 R3, R3, 0x1, RZ ;  /* 0x0000000103037819 */ /* 0x000fca00000006ff */
[----:B0-----:R-:W-:-:S05]  /*0430*/  IMAD.WIDE R2, R3, 0x4, R8 ;  /* 0x0000000403027825 */ /* 0x001fca00078e0208 */
[----:B--2---:R-:W-:Y:S04]  /*0440*/  STG.E desc[UR4][R2.64], R0 ;  /* 0x0000000002007986 */ /* 0x004fe8000c101904 */
[----:B---3--:R-:W-:Y:S01]  /*0450*/  STG.E desc[UR4][R2.64+0x4], R6 ;  /* 0x0000040602007986 */ /* 0x008fe2000c101904 */
[----:B------:R-:W-:Y:S05]  /*0460*/  EXIT ;  /* 0x000000000000794d */ /* 0x000fea0003800000 */
.L_x_0:
[----:B------:R-:W-:-:S00]  /*0470*/  BRA `(.L_x_0) ;  /* 0xfffffffc00fc7947 */ /* 0x000fc0000383ffff */
[----:B------:R-:W-:-:S00]  /*0480*/  NOP ;  /* 0x0000000000007918 */ /* 0x000fc00000000000 */
[----:B------:R-:W-:-:S00]  /*0490*/  NOP ;  /* 0x0000000000007918 */ /* 0x000fc00000000000 */
[----:B------:R-:W-:-:S00]  /*04a0*/  NOP ;  /* 0x0000000000007918 */ /* 0x000fc00000000000 */
[----:B------:R-:W-:-:S00]  /*04b0*/  NOP ;  /* 0x0000000000007918 */ /* 0x000fc00000000000 */
[----:B------:R-:W-:-:S00]  /*04c0*/  NOP ;  /* 0x0000000000007918 */ /* 0x000fc00000000000 */
[----:B------:R-:W-:-:S00]  /*04d0*/  NOP ;  /* 0x0000000000007918 */ /* 0x000fc00000000000 */
[----:B------:R-:W-:-:S00]  /*04e0*/  NOP ;  /* 0x0000000000007918 */ /* 0x000fc00000000000 */
[----:B------:R-:W-:-:S00]  /*04f0*/  NOP ;  /* 0x0000000000007918 */ /* 0x000fc00000000000 */
.L_x_1:


//--------------------- .nv.shared.reserved.0     --------------------------
	.section	.nv.shared.reserved.0,"aw",@nobits
	.weak		__nv_reservedSMEM_offset_0_alias
	.size		__nv_reservedSMEM_offset_0_alias, 0, 64
	.other		__nv_reservedSMEM_offset_0_alias,@"STO_CUDA_RESERVED_SHARED STV_DEFAULT"
__nv_reservedSMEM_offset_0_alias:
	.zero		0
	.zero		64


//--------------------- .nv.constant0.fftshift3D_partial --------------------------
	.section	.nv.constant0.fftshift3D_partial,"a",@progbits
	.sectionflags	@""
	.align	4
.nv.constant0.fftshift3D_partial:
	.zero		924


//--------------------- SYMBOLS --------------------------

	.type		.nv.reservedSmem.offset0,@object
	.size		.nv.reservedSmem.offset0,0x4
